	.headerflags	@"EF_CUDA_TEXMODE_UNIFIED EF_CUDA_64BIT_ADDRESS EF_CUDA_ACCELERATORS EF_CUDA_SM90 EF_CUDA_VIRTUAL_SM(EF_CUDA_SM90)"
	.elftype	@"ET_EXEC"


//--------------------- .nv.info                  --------------------------
	.section	.nv.info,"",@"SHT_CUDA_INFO"
	.align	4


	//----- nvinfo : EIATTR_REGCOUNT
	.align		4
        /*0000*/ 	.byte	0x04, 0x2f
        /*0002*/ 	.short	(.L_3 - .L_2)
	.align		4
.L_2:
        /*0004*/ 	.word	index@(triton_poi_fused__native_batch_norm_legit_no_training_relu_5)
        /*0008*/ 	.word	0x00000026


	//----- nvinfo : EIATTR_MIN_STACK_SIZE
	.align		4
.L_3:
        /*000c*/ 	.byte	0x04, 0x12
        /*000e*/ 	.short	(.L_5 - .L_4)
	.align		4
.L_4:
        /*0010*/ 	.word	index@(triton_poi_fused__native_batch_norm_legit_no_training_relu_5)
        /*0014*/ 	.word	0x00000000


	//----- nvinfo : EIATTR_FRAME_SIZE
	.align		4
.L_5:
        /*0018*/ 	.byte	0x04, 0x11
        /*001a*/ 	.short	(.L_7 - .L_6)
	.align		4
.L_6:
        /*001c*/ 	.word	index@(triton_poi_fused__native_batch_norm_legit_no_training_relu_5)
        /*0020*/ 	.word	0x00000000


	//----- nvinfo : EIATTR_MIN_STACK_SIZE
	.align		4
.L_7:
        /*0024*/ 	.byte	0x04, 0x12
        /*0026*/ 	.short	(.L_9 - .L_8)
	.align		4
.L_8:
        /*0028*/ 	.word	index@(triton_poi_fused__native_batch_norm_legit_no_training_relu_5)
        /*002c*/ 	.word	0x00000000
.L_9:


//--------------------- .nv.info.triton_poi_fused__native_batch_norm_legit_no_training_relu_5 --------------------------
	.section	.nv.info.triton_poi_fused__native_batch_norm_legit_no_training_relu_5,"",@"SHT_CUDA_INFO"
	.sectionflags	@""
	.align	4


	//----- nvinfo : EIATTR_CUDA_API_VERSION
	.align		4
        /*0000*/ 	.byte	0x04, 0x37
        /*0002*/ 	.short	(.L_11 - .L_10)
.L_10:
        /*0004*/ 	.word	0x0000007c


	//----- nvinfo : EIATTR_KPARAM_INFO
	.align		4
.L_11:
        /*0008*/ 	.byte	0x04, 0x17
        /*000a*/ 	.short	(.L_13 - .L_12)
.L_12:
        /*000c*/ 	.word	0x00000000
        /*0010*/ 	.short	0x0006
        /*0012*/ 	.short	0x0030
        /*0014*/ 	.byte	0x00, 0xf0, 0x11, 0x00


	//----- nvinfo : EIATTR_KPARAM_INFO
	.align		4
.L_13:
        /*0018*/ 	.byte	0x04, 0x17
        /*001a*/ 	.short	(.L_15 - .L_14)
.L_14:
        /*001c*/ 	.word	0x00000000
        /*0020*/ 	.short	0x0005
        /*0022*/ 	.short	0x0028
        /*0024*/ 	.byte	0x00, 0xf4, 0x21, 0x00


	//----- nvinfo : EIATTR_KPARAM_INFO
	.align		4
.L_15:
        /*0028*/ 	.byte	0x04, 0x17
        /*002a*/ 	.short	(.L_17 - .L_16)
.L_16:
        /*002c*/ 	.word	0x00000000
        /*0030*/ 	.short	0x0004
        /*0032*/ 	.short	0x0020
        /*0034*/ 	.byte	0x00, 0xf4, 0x21, 0x00


	//----- nvinfo : EIATTR_KPARAM_INFO
	.align		4
.L_17:
        /*0038*/ 	.byte	0x04, 0x17
        /*003a*/ 	.short	(.L_19 - .L_18)
.L_18:
        /*003c*/ 	.word	0x00000000
        /*0040*/ 	.short	0x0003
        /*0042*/ 	.short	0x0018
        /*0044*/ 	.byte	0x00, 0xf4, 0x21, 0x00


	//----- nvinfo : EIATTR_KPARAM_INFO
	.align		4
.L_19:
        /*0048*/ 	.byte	0x04, 0x17
        /*004a*/ 	.short	(.L_21 - .L_20)
.L_20:
        /*004c*/ 	.word	0x00000000
        /*0050*/ 	.short	0x0002
        /*0052*/ 	.short	0x0010
        /*0054*/ 	.byte	0x00, 0xf4, 0x21, 0x00


	//----- nvinfo : EIATTR_KPARAM_INFO
	.align		4
.L_21:
        /*0058*/ 	.byte	0x04, 0x17
        /*005a*/ 	.short	(.L_23 - .L_22)
.L_22:
        /*005c*/ 	.word	0x00000000
        /*0060*/ 	.short	0x0001
        /*0062*/ 	.short	0x0008
        /*0064*/ 	.byte	0x00, 0xf4, 0x21, 0x00


	//----- nvinfo : EIATTR_KPARAM_INFO
	.align		4
.L_23:
        /*0068*/ 	.byte	0x04, 0x17
        /*006a*/ 	.short	(.L_25 - .L_24)
.L_24:
        /*006c*/ 	.word	0x00000000
        /*0070*/ 	.short	0x0000
        /*0072*/ 	.short	0x0000
        /*0074*/ 	.byte	0x00, 0xf4, 0x21, 0x00


	//----- nvinfo : EIATTR_SPARSE_MMA_MASK
	.align		4
.L_25:
        /*0078*/ 	.byte	0x03, 0x50
        /*007a*/ 	.short	0x0000


	//----- nvinfo : EIATTR_MAXREG_COUNT
	.align		4
        /*007c*/ 	.byte	0x03, 0x1b
        /*007e*/ 	.short	0x00ff


	//----- nvinfo : EIATTR_EXIT_INSTR_OFFSETS
	.align		4
        /*0080*/ 	.byte	0x04, 0x1c
        /*0082*/ 	.short	(.L_27 - .L_26)


	//   ....[0]....
.L_26:
        /*0084*/ 	.word	0x00000a70


	//----- nvinfo : EIATTR_REQNTID
	.align		4
.L_27:
        /*0088*/ 	.byte	0x04, 0x10
        /*008a*/ 	.short	(.L_29 - .L_28)
.L_28:
        /*008c*/ 	.word	0x00000080
        /*0090*/ 	.word	0x00000001
        /*0094*/ 	.word	0x00000001


	//----- nvinfo : EIATTR_CBANK_PARAM_SIZE
	.align		4
.L_29:
        /*0098*/ 	.byte	0x03, 0x19
        /*009a*/ 	.short	0x0034


	//----- nvinfo : EIATTR_PARAM_CBANK
	.align		4
        /*009c*/ 	.byte	0x04, 0x0a
        /*009e*/ 	.short	(.L_31 - .L_30)
	.align		4
.L_30:
        /*00a0*/ 	.word	index@(.nv.constant0.triton_poi_fused__native_batch_norm_legit_no_training_relu_5)
        /*00a4*/ 	.short	0x0210
        /*00a6*/ 	.short	0x0034


	//----- nvinfo : EIATTR_SW_WAR
	.align		4
.L_31:
        /*00a8*/ 	.byte	0x04, 0x36
        /*00aa*/ 	.short	(.L_33 - .L_32)
.L_32:
        /*00ac*/ 	.word	0x00000008
.L_33:


//--------------------- .nv.callgraph             --------------------------
	.section	.nv.callgraph,"",@"SHT_CUDA_CALLGRAPH"
	.align	4
	.sectionentsize	8
	.align		4
        /*0000*/ 	.word	0x00000000
	.align		4
        /*0004*/ 	.word	0xffffffff
	.align		4
        /*0008*/ 	.word	0x00000000
	.align		4
        /*000c*/ 	.word	0xfffffffe
	.align		4
        /*0010*/ 	.word	0x00000000
	.align		4
        /*0014*/ 	.word	0xfffffffd
	.align		4
        /*0018*/ 	.word	0x00000000
	.align		4
        /*001c*/ 	.word	0xfffffffc


//--------------------- .nv.constant4             --------------------------
	.section	.nv.constant4,"a",@progbits
	.align	8
	.align		8
.nv.constant4:
        /*0000*/ 	.dword	_$_str
	.align		8
        /*0008*/ 	.dword	_$_str_$_2


//--------------------- .text.triton_poi_fused__native_batch_norm_legit_no_training_relu_5 --------------------------
	.section	.text.triton_poi_fused__native_batch_norm_legit_no_training_relu_5,"ax",@progbits
	.align	128
        .global         triton_poi_fused__native_batch_norm_legit_no_training_relu_5
        .type           triton_poi_fused__native_batch_norm_legit_no_training_relu_5,@function
        .size           triton_poi_fused__native_batch_norm_legit_no_training_relu_5,(.L_x_1 - triton_poi_fused__native_batch_norm_legit_no_training_relu_5)
        .other          triton_poi_fused__native_batch_norm_legit_no_training_relu_5,@"STO_CUDA_ENTRY STV_DEFAULT"
triton_poi_fused__native_batch_norm_legit_no_training_relu_5:
.text.triton_poi_fused__native_batch_norm_legit_no_training_relu_5:
[----:B------:R-:W-:Y:S01]  /*0000*/  LDC R1, c[0x0][0x28] ;  /* 0x00000a00ff017b82 */ /* 0x000fe20000000800 */
[----:B------:R-:W1:Y:S01]  /*0010*/  S2R R0, SR_TID.X ;  /* 0x0000000000007919 */ /* 0x000e620000002100 */
[----:B------:R-:W-:-:S06]  /*0020*/  HFMA2.MMA R32, -RZ, RZ, 0, 0 ;  /* 0x00000000ff207435 */ /* 0x000fcc00000001ff */
[----:B------:R-:W2:Y:S01]  /*0030*/  LDC.64 R18, c[0x0][0x220] ;  /* 0x00008800ff127b82 */ /* 0x000ea20000000a00 */
[----:B------:R-:W-:Y:S01]  /*0040*/  ULDC.64 UR4, c[0x0][0x208] ;  /* 0x0000820000047ab9 */ /* 0x000fe20000000a00 */
[----:B------:R-:W3:Y:S06]  /*0050*/  S2R R33, SR_CTAID.X ;  /* 0x0000000000217919 */ /* 0x000eec0000002500 */
[----:B------:R-:W4:Y:S08]  /*0060*/  LDC.64 R22, c[0x0][0x218] ;  /* 0x00008600ff167b82 */ /* 0x000f300000000a00 */
[----:B------:R-:W5:Y:S01]  /*0070*/  LDC.64 R20, c[0x0][0x210] ;  /* 0x00008400ff147b82 */ /* 0x000f620000000a00 */
[----:B-1----:R-:W-:-:S04]  /*0080*/  SHF.L.U32 R0, R0, 0x2, RZ ;  /* 0x0000000200007819 */ /* 0x002fc800000006ff */
[----:B------:R-:W-:-:S04]  /*0090*/  LOP3.LUT R0, R0, 0x1fc, RZ, 0xc0, !PT ;  /* 0x000001fc00007812 */ /* 0x000fc800078ec0ff */
[----:B---3--:R-:W-:-:S05]  /*00a0*/  LEA R33, R33, R0, 0xa ;  /* 0x0000000021217211 */ /* 0x008fca00078e50ff */
[----:B------:R-:W-:-:S05]  /*00b0*/  IMAD.HI R0, R33, -0x6db6db6d, R32 ;  /* 0x9249249321007827 */ /* 0x000fca00078e0220 */
[----:B------:R-:W-:-:S04]  /*00c0*/  SHF.R.U32.HI R3, RZ, 0x1f, R0 ;  /* 0x0000001fff037819 */ /* 0x000fc80000011600 */
[----:B------:R-:W-:-:S05]  /*00d0*/  LEA.HI.SX32 R3, R0, R3, 0x19 ;  /* 0x0000000300037211 */ /* 0x000fca00078fcaff */
[----:B------:R-:W-:-:S04]  /*00e0*/  IMAD R3, R3, -0xe0, R33 ;  /* 0xffffff2003037824 */ /* 0x000fc800078e0221 */
[----:B--2---:R-:W-:-:S06]  /*00f0*/  IMAD.WIDE R12, R3, 0x4, R18 ;  /* 0x00000004030c7825 */ /* 0x004fcc00078e0212 */
[----:B------:R-:W2:Y:S01]  /*0100*/  LDG.E.EL.128 R12, desc[UR4][R12.64] ;  /* 0x000000040c0c7981 */ /* 0x000ea2000c2e1d00 */
[----:B------:R-:W-:Y:S01]  /*0110*/  IADD3 R17, R33, 0x200, RZ ;  /* 0x0000020021117810 */ /* 0x000fe20007ffe0ff */
[----:B----4-:R-:W-:Y:S01]  /*0120*/  IMAD.WIDE R8, R3, 0x4, R22 ;  /* 0x0000000403087825 */ /* 0x010fe200078e0216 */
[----:B------:R-:W-:-:S03]  /*0130*/  MOV R16, RZ ;  /* 0x000000ff00107202 */ /* 0x000fc60000000f00 */
[----:B-----5:R-:W-:Y:S02]  /*0140*/  IMAD.WIDE R20, R33, 0x4, R20 ;  /* 0x0000000421147825 */ /* 0x020fe400078e0214 */
[----:B------:R-:W3:Y:S02]  /*0150*/  LDG.E.EL.128 R8, desc[UR4][R8.64] ;  /* 0x0000000408087981 */ /* 0x000ee4000c2e1d00 */
[----:B------:R-:W-:Y:S02]  /*0160*/  IMAD.HI R0, R17, -0x6db6db6d, R16 ;  /* 0x9249249311007827 */ /* 0x000fe400078e0210 */
[----:B------:R-:W3:Y:S03]  /*0170*/  LDG.E.128 R4, desc[UR4][R20.64] ;  /* 0x0000000414047981 */ /* 0x000ee6000c1e1d00 */
[----:B------:R-:W-:Y:S01]  /*0180*/  SHF.R.U32.HI R25, RZ, 0x1f, R0 ;  /* 0x0000001fff197819 */ /* 0x000fe20000011600 */
[----:B------:R-:W4:Y:S03]  /*0190*/  LDG.E.128 R28, desc[UR4][R20.64+0x800] ;  /* 0x00080004141c7981 */ /* 0x000f26000c1e1d00 */
[----:B------:R-:W-:-:S05]  /*01a0*/  LEA.HI.SX32 R16, R0, R25, 0x19 ;  /* 0x0000001900107211 */ /* 0x000fca00078fcaff */
[----:B------:R-:W-:-:S04]  /*01b0*/  IMAD R16, R16, -0xe0, R17 ;  /* 0xffffff2010107824 */ /* 0x000fc800078e0211 */
[----:B------:R-:W-:Y:S01]  /*01c0*/  IMAD.WIDE R24, R16, 0x4, R22 ;  /* 0x0000000410187825 */ /* 0x000fe200078e0216 */
[----:B------:R-:W-:Y:S01]  /*01d0*/  HFMA2.MMA R0, -RZ, RZ, 1.625, 0 ;  /* 0x3e800000ff007435 */ /* 0x000fe200000001ff */
[----:B------:R-:W1:Y:S04]  /*01e0*/  LDC.64 R22, c[0x0][0x228] ;  /* 0x00008a00ff167b82 */ /* 0x000e680000000a00 */
[----:B------:R-:W4:Y:S01]  /*01f0*/  LDG.E.EL.128 R24, desc[UR4][R24.64] ;  /* 0x0000000418187981 */ /* 0x000f22000c2e1d00 */
[----:B-1----:R-:W-:-:S04]  /*0200*/  IMAD.WIDE R34, R3, 0x4, R22 ;  /* 0x0000000403227825 */ /* 0x002fc800078e0216 */
[----:B--2---:R-:W-:Y:S01]  /*0210*/  FADD R2, R12, 0.0010000000474974513054 ;  /* 0x3a83126f0c027421 */ /* 0x004fe20000000000 */
[----:B------:R-:W-:-:S05]  /*0220*/  FADD R17, R13, 0.0010000000474974513054 ;  /* 0x3a83126f0d117421 */ /* 0x000fca0000000000 */
[----:B------:R-:W1:Y:S01]  /*0230*/  MUFU.SQRT R2, R2 ;  /* 0x0000000200027308 */ /* 0x000e620000002000 */
[----:B------:R-:W-:Y:S01]  /*0240*/  FADD R14, R14, 0.0010000000474974513054 ;  /* 0x3a83126f0e0e7421 */ /* 0x000fe20000000000 */
[----:B------:R-:W-:-:S06]  /*0250*/  FADD R15, R15, 0.0010000000474974513054 ;  /* 0x3a83126f0f0f7421 */ /* 0x000fcc0000000000 */
[----:B------:R-:W2:Y:S08]  /*0260*/  MUFU.SQRT R17, R17 ;  /* 0x0000001100117308 */ /* 0x000eb00000002000 */
[----:B------:R-:W5:Y:S01]  /*0270*/  MUFU.SQRT R12, R14 ;  /* 0x0000000e000c7308 */ /* 0x000f620000002000 */
[----:B-1----:R-:W-:-:S07]  /*0280*/  FSETP.GT.AND P6, PT, R2, 8.50705917302346158658e+37, PT ;  /* 0x7e8000000200780b */ /* 0x002fce0003fc4000 */
[----:B------:R-:W1:Y:S01]  /*0290*/  MUFU.SQRT R13, R15 ;  /* 0x0000000f000d7308 */ /* 0x000e620000002000 */
[----:B------:R-:W-:Y:S02]  /*02a0*/  FSETP.GEU.AND P4, PT, R2, 1.175494350822287508e-38, PT ;  /* 0x008000000200780b */ /* 0x000fe40003f8e000 */
[C---:B--2---:R-:W-:Y:S02]  /*02b0*/  FSETP.GT.AND P5, PT, R17.reuse, 8.50705917302346158658e+37, PT ;  /* 0x7e8000001100780b */ /* 0x044fe40003fa4000 */
[----:B------:R-:W-:Y:S02]  /*02c0*/  FSETP.GEU.AND P3, PT, R17, 1.175494350822287508e-38, PT ;  /* 0x008000001100780b */ /* 0x000fe40003f6e000 */
[----:B-----5:R-:W-:Y:S01]  /*02d0*/  FSETP.GT.AND P2, PT, R12, 8.50705917302346158658e+37, PT ;  /* 0x7e8000000c00780b */ /* 0x020fe20003f44000 */
[----:B------:R-:W-:Y:S01]  /*02e0*/  @P6 FMUL R2, R2, 0.25 ;  /* 0x3e80000002026820 */ /* 0x000fe20000400000 */
[----:B---3--:R-:W-:Y:S01]  /*02f0*/  FADD R4, R4, -R8 ;  /* 0x8000000804047221 */ /* 0x008fe20000000000 */
[----:B------:R-:W-:-:S02]  /*0300*/  FSETP.GEU.AND P0, PT, R12, 1.175494350822287508e-38, PT ;  /* 0x008000000c00780b */ /* 0x000fc40003f0e000 */
[----:B------:R-:W-:Y:S02]  /*0310*/  FSEL R8, R0, 1, P6 ;  /* 0x3f80000000087808 */ /* 0x000fe40003000000 */
[C---:B-1----:R-:W-:Y:S01]  /*0320*/  FSETP.GT.AND P1, PT, R13.reuse, 8.50705917302346158658e+37, PT ;  /* 0x7e8000000d00780b */ /* 0x042fe20003f24000 */
[----:B------:R-:W-:Y:S01]  /*0330*/  @!P4 FMUL R2, R2, 16777216 ;  /* 0x4b8000000202c820 */ /* 0x000fe20000400000 */
[----:B------:R-:W-:Y:S01]  /*0340*/  FSETP.GEU.AND P6, PT, R13, 1.175494350822287508e-38, PT ;  /* 0x008000000d00780b */ /* 0x000fe20003fce000 */
[----:B------:R-:W-:Y:S01]  /*0350*/  FADD R5, R5, -R9 ;  /* 0x8000000905057221 */ /* 0x000fe20000000000 */
[----:B------:R-:W-:Y:S01]  /*0360*/  @P5 FMUL R17, R17, 0.25 ;  /* 0x3e80000011115820 */ /* 0x000fe20000400000 */
[----:B------:R-:W1:Y:S01]  /*0370*/  MUFU.RCP R9, R2 ;  /* 0x0000000200097308 */ /* 0x000e620000001000 */
[----:B----4-:R-:W-:Y:S01]  /*0380*/  FADD R24, R28, -R24 ;  /* 0x800000181c187221 */ /* 0x010fe20000000000 */
[----:B------:R-:W-:Y:S01]  /*0390*/  FADD R25, R29, -R25 ;  /* 0x800000191d197221 */ /* 0x000fe20000000000 */
[----:B------:R-:W-:Y:S01]  /*03a0*/  @P2 FMUL R12, R12, 0.25 ;  /* 0x3e8000000c0c2820 */ /* 0x000fe20000400000 */
[----:B------:R-:W2:Y:S01]  /*03b0*/  LDC.64 R28, c[0x0][0x230] ;  /* 0x00008c00ff1c7b82 */ /* 0x000ea20000000a00 */
[----:B------:R-:W-:-:S03]  /*03c0*/  @!P3 FMUL R17, R17, 16777216 ;  /* 0x4b8000001111b820 */ /* 0x000fc60000400000 */
[----:B------:R-:W-:Y:S01]  /*03d0*/  @P1 FMUL R13, R13, 0.25 ;  /* 0x3e8000000d0d1820 */ /* 0x000fe20000400000 */
[----:B------:R-:W-:Y:S01]  /*03e0*/  @!P0 FMUL R12, R12, 16777216 ;  /* 0x4b8000000c0c8820 */ /* 0x000fe20000400000 */
[----:B------:R-:W-:Y:S01]  /*03f0*/  FADD R7, R7, -R11 ;  /* 0x8000000b07077221 */ /* 0x000fe20000000000 */
[----:B------:R-:W3:Y:S01]  /*0400*/  MUFU.RCP R17, R17 ;  /* 0x0000001100117308 */ /* 0x000ee20000001000 */
[----:B------:R-:W-:Y:S01]  /*0410*/  @!P6 FMUL R13, R13, 16777216 ;  /* 0x4b8000000d0de820 */ /* 0x000fe20000400000 */
[----:B------:R-:W-:Y:S01]  /*0420*/  @!P4 FMUL R8, R8, 16777216 ;  /* 0x4b8000000808c820 */ /* 0x000fe20000400000 */
[----:B------:R-:W-:-:S05]  /*0430*/  FSEL R20, R0, 1, P5 ;  /* 0x3f80000000147808 */ /* 0x000fca0002800000 */
[----:B------:R-:W4:Y:S01]  /*0440*/  MUFU.RCP R11, R12 ;  /* 0x0000000c000b7308 */ /* 0x000f220000001000 */
[----:B-1----:R-:W-:Y:S01]  /*0450*/  FMUL R9, R9, R8 ;  /* 0x0000000809097220 */ /* 0x002fe20000400000 */
[----:B------:R-:W-:-:S06]  /*0460*/  FSEL R8, R0, 1, P2 ;  /* 0x3f80000000087808 */ /* 0x000fcc0001000000 */
[----:B------:R-:W1:Y:S01]  /*0470*/  MUFU.RCP R2, R13 ;  /* 0x0000000d00027308 */ /* 0x000e620000001000 */
[----:B------:R-:W-:Y:S01]  /*0480*/  FSEL R15, R0, 1, P1 ;  /* 0x3f800000000f7808 */ /* 0x000fe20000800000 */
[----:B------:R-:W-:Y:S01]  /*0490*/  @!P3 FMUL R20, R20, 16777216 ;  /* 0x4b8000001414b820 */ /* 0x000fe20000400000 */
[----:B------:R-:W-:-:S03]  /*04a0*/  @!P0 FMUL R8, R8, 16777216 ;  /* 0x4b80000008088820 */ /* 0x000fc60000400000 */
[----:B------:R-:W-:Y:S01]  /*04b0*/  @!P6 FMUL R15, R15, 16777216 ;  /* 0x4b8000000f0fe820 */ /* 0x000fe20000400000 */
[----:B---3--:R-:W-:Y:S01]  /*04c0*/  FMUL R20, R17, R20 ;  /* 0x0000001411147220 */ /* 0x008fe20000400000 */
[----:B----4-:R-:W-:Y:S01]  /*04d0*/  FMUL R11, R11, R8 ;  /* 0x000000080b0b7220 */ /* 0x010fe20000400000 */
[----:B------:R-:W-:Y:S01]  /*04e0*/  FMUL R17, R9, R4 ;  /* 0x0000000409117220 */ /* 0x000fe20000400000 */
[----:B------:R-:W-:Y:S01]  /*04f0*/  FADD R6, R6, -R10 ;  /* 0x8000000a06067221 */ /* 0x000fe20000000000 */
[----:B--2---:R-:W-:-:S04]  /*0500*/  IMAD.WIDE R8, R3, 0x4, R28 ;  /* 0x0000000403087825 */ /* 0x004fc800078e021c */
[----:B-1----:R-:W-:Y:S01]  /*0510*/  FMUL R2, R2, R15 ;  /* 0x0000000f02027220 */ /* 0x002fe20000400000 */
[----:B------:R-:W-:Y:S01]  /*0520*/  FMUL R20, R20, R5 ;  /* 0x0000000514147220 */ /* 0x000fe20000400000 */
[----:B------:R-:W-:Y:S02]  /*0530*/  FMUL R3, R11, R6 ;  /* 0x000000060b037220 */ /* 0x000fe40000400000 */
[----:B------:R-:W-:Y:S01]  /*0540*/  FMUL R2, R2, R7 ;  /* 0x0000000702027220 */ /* 0x000fe20000400000 */
[----:B------:R-:W2:Y:S04]  /*0550*/  LDG.E.EL.128 R8, desc[UR4][R8.64] ;  /* 0x0000000408087981 */ /* 0x000ea8000c2e1d00 */
[----:B------:R-:W2:Y:S01]  /*0560*/  LDG.E.EL.128 R4, desc[UR4][R34.64] ;  /* 0x0000000422047981 */ /* 0x000ea2000c2e1d00 */
[----:B------:R-:W-:-:S06]  /*0570*/  IMAD.WIDE R12, R16, 0x4, R18 ;  /* 0x00000004100c7825 */ /* 0x000fcc00078e0212 */
[----:B------:R-:W3:Y:S01]  /*0580*/  LDG.E.EL.128 R12, desc[UR4][R12.64] ;  /* 0x000000040c0c7981 */ /* 0x000ee2000c2e1d00 */
[----:B------:R-:W-:-:S04]  /*0590*/  IMAD.WIDE R18, R16, 0x4, R22 ;  /* 0x0000000410127825 */ /* 0x000fc800078e0216 */
[----:B------:R-:W-:-:S04]  /*05a0*/  IMAD.WIDE R22, R16, 0x4, R28 ;  /* 0x0000000410167825 */ /* 0x000fc800078e021c */
[----:B--2---:R-:W-:Y:S01]  /*05b0*/  FFMA R4, R4, R17, R8 ;  /* 0x0000001104047223 */ /* 0x004fe20000000008 */
[----:B------:R-:W-:Y:S01]  /*05c0*/  FFMA R5, R5, R20, R9 ;  /* 0x0000001405057223 */ /* 0x000fe20000000009 */
[----:B------:R-:W2:Y:S04]  /*05d0*/  LDG.E.EL.128 R16, desc[UR4][R18.64] ;  /* 0x0000000412107981 */ /* 0x000ea8000c2e1d00 */
[----:B------:R-:W2:Y:S01]  /*05e0*/  LDG.E.EL.128 R20, desc[UR4][R22.64] ;  /* 0x0000000416147981 */ /* 0x000ea2000c2e1d00 */
[----:B------:R-:W-:Y:S01]  /*05f0*/  FFMA R3, R6, R3, R10 ;  /* 0x0000000306037223 */ /* 0x000fe2000000000a */
[----:B---3--:R-:W-:-:S06]  /*0600*/  FADD R6, R12, 0.0010000000474974513054 ;  /* 0x3a83126f0c067421 */ /* 0x008fcc0000000000 */
[----:B------:R-:W1:Y:S01]  /*0610*/  MUFU.SQRT R6, R6 ;  /* 0x0000000600067308 */ /* 0x000e620000002000 */
[----:B------:R-:W-:Y:S01]  /*0620*/  FADD R14, R14, 0.0010000000474974513054 ;  /* 0x3a83126f0e0e7421 */ /* 0x000fe20000000000 */
[----:B------:R-:W-:Y:S01]  /*0630*/  FADD R13, R13, 0.0010000000474974513054 ;  /* 0x3a83126f0d0d7421 */ /* 0x000fe20000000000 */
[----:B------:R-:W-:-:S05]  /*0640*/  FADD R15, R15, 0.0010000000474974513054 ;  /* 0x3a83126f0f0f7421 */ /* 0x000fca0000000000 */
[----:B------:R-:W3:Y:S08]  /*0650*/  MUFU.SQRT R9, R14 ;  /* 0x0000000e00097308 */ /* 0x000ef00000002000 */
[----:B------:R-:W4:Y:S01]  /*0660*/  MUFU.SQRT R8, R13 ;  /* 0x0000000d00087308 */ /* 0x000f220000002000 */
[C---:B-1----:R-:W-:Y:S02]  /*0670*/  FSETP.GT.AND P6, PT, R6.reuse, 8.50705917302346158658e+37, PT ;  /* 0x7e8000000600780b */ /* 0x042fe40003fc4000 */
[----:B------:R-:W-:-:S05]  /*0680*/  FSETP.GEU.AND P5, PT, R6, 1.175494350822287508e-38, PT ;  /* 0x008000000600780b */ /* 0x000fca0003fae000 */
[----:B------:R-:W1:Y:S01]  /*0690*/  MUFU.SQRT R10, R15 ;  /* 0x0000000f000a7308 */ /* 0x000e620000002000 */
[----:B---3--:R-:W-:Y:S01]  /*06a0*/  FSETP.GT.AND P2, PT, R9, 8.50705917302346158658e+37, PT ;  /* 0x7e8000000900780b */ /* 0x008fe20003f44000 */
[----:B------:R-:W-:Y:S01]  /*06b0*/  FFMA R2, R7, R2, R11 ;  /* 0x0000000207027223 */ /* 0x000fe2000000000b */
[----:B------:R-:W-:-:S03]  /*06c0*/  FSETP.GEU.AND P0, PT, R9, 1.175494350822287508e-38, PT ;  /* 0x008000000900780b */ /* 0x000fc60003f0e000 */
[----:B------:R-:W-:Y:S01]  /*06d0*/  @P6 FMUL R6, R6, 0.25 ;  /* 0x3e80000006066820 */ /* 0x000fe20000400000 */
[C---:B----4-:R-:W-:Y:S02]  /*06e0*/  FSETP.GT.AND P4, PT, R8.reuse, 8.50705917302346158658e+37, PT ;  /* 0x7e8000000800780b */ /* 0x050fe40003f84000 */
[----:B------:R-:W-:Y:S01]  /*06f0*/  FSETP.GEU.AND P3, PT, R8, 1.175494350822287508e-38, PT ;  /* 0x008000000800780b */ /* 0x000fe20003f6e000 */
[----:B------:R-:W-:Y:S01]  /*0700*/  @!P5 FMUL R6, R6, 16777216 ;  /* 0x4b8000000606d820 */ /* 0x000fe20000400000 */
[----:B------:R-:W-:Y:S02]  /*0710*/  FSEL R7, R0, 1, P6 ;  /* 0x3f80000000077808 */ /* 0x000fe40003000000 */
[C---:B-1----:R-:W-:Y:S02]  /*0720*/  FSETP.GT.AND P1, PT, R10.reuse, 8.50705917302346158658e+37, PT ;  /* 0x7e8000000a00780b */ /* 0x042fe40003f24000 */
[----:B------:R-:W-:Y:S01]  /*0730*/  FSETP.GEU.AND P6, PT, R10, 1.175494350822287508e-38, PT ;  /* 0x008000000a00780b */ /* 0x000fe20003fce000 */
[----:B------:R-:W1:Y:S01]  /*0740*/  MUFU.RCP R6, R6 ;  /* 0x0000000600067308 */ /* 0x000e620000001000 */
[----:B------:R-:W-:-:S03]  /*0750*/  @P2 FMUL R9, R9, 0.25 ;  /* 0x3e80000009092820 */ /* 0x000fc60000400000 */
[----:B------:R-:W-:Y:S01]  /*0760*/  @P4 FMUL R8, R8, 0.25 ;  /* 0x3e80000008084820 */ /* 0x000fe20000400000 */
[----:B------:R-:W-:-:S03]  /*0770*/  @!P0 FMUL R9, R9, 16777216 ;  /* 0x4b80000009098820 */ /* 0x000fc60000400000 */
[----:B------:R-:W-:Y:S02]  /*0780*/  @!P3 FMUL R8, R8, 16777216 ;  /* 0x4b8000000808b820 */ /* 0x000fe40000400000 */
[----:B------:R-:W-:Y:S01]  /*0790*/  @P1 FMUL R10, R10, 0.25 ;  /* 0x3e8000000a0a1820 */ /* 0x000fe20000400000 */
[----:B------:R-:W-:-:S03]  /*07a0*/  @!P5 FMUL R7, R7, 16777216 ;  /* 0x4b8000000707d820 */ /* 0x000fc60000400000 */
[----:B------:R-:W-:Y:S01]  /*07b0*/  @!P6 FMUL R10, R10, 16777216 ;  /* 0x4b8000000a0ae820 */ /* 0x000fe20000400000 */
[----:B------:R-:W3:Y:S01]  /*07c0*/  MUFU.RCP R9, R9 ;  /* 0x0000000900097308 */ /* 0x000ee20000001000 */
[----:B-1----:R-:W-:Y:S01]  /*07d0*/  FMUL R11, R6, R7 ;  /* 0x00000007060b7220 */ /* 0x002fe20000400000 */
[C---:B------:R-:W-:Y:S01]  /*07e0*/  FSEL R12, R0.reuse, 1, P2 ;  /* 0x3f800000000c7808 */ /* 0x040fe20001000000 */
[----:B------:R-:W1:Y:S05]  /*07f0*/  LDC.64 R6, c[0x0][0x238] ;  /* 0x00008e00ff067b82 */ /* 0x000e6a0000000a00 */
[----:B------:R-:W4:Y:S01]  /*0800*/  MUFU.RCP R8, R8 ;  /* 0x0000000800087308 */ /* 0x000f220000001000 */
[----:B------:R-:W-:-:S07]  /*0810*/  FSEL R13, R0, 1, P4 ;  /* 0x3f800000000d7808 */ /* 0x000fce0002000000 */
[----:B------:R-:W5:Y:S01]  /*0820*/  MUFU.RCP R10, R10 ;  /* 0x0000000a000a7308 */ /* 0x000f620000001000 */
[----:B------:R-:W-:Y:S01]  /*0830*/  FSEL R15, R0, 1, P1 ;  /* 0x3f800000000f7808 */ /* 0x000fe20000800000 */
[----:B------:R-:W-:Y:S01]  /*0840*/  @!P0 FMUL R12, R12, 16777216 ;  /* 0x4b8000000c0c8820 */ /* 0x000fe20000400000 */
[----:B------:R-:W-:Y:S01]  /*0850*/  @!P3 FMUL R13, R13, 16777216 ;  /* 0x4b8000000d0db820 */ /* 0x000fe20000400000 */
[----:B------:R-:W-:Y:S02]  /*0860*/  FADD R26, R30, -R26 ;  /* 0x8000001a1e1a7221 */ /* 0x000fe40000000000 */
[----:B------:R-:W-:Y:S01]  /*0870*/  @!P6 FMUL R15, R15, 16777216 ;  /* 0x4b8000000f0fe820 */ /* 0x000fe20000400000 */
[----:B---3--:R-:W-:Y:S01]  /*0880*/  FMUL R9, R9, R12 ;  /* 0x0000000c09097220 */ /* 0x008fe20000400000 */
[----:B----4-:R-:W-:Y:S01]  /*0890*/  FMUL R8, R8, R13 ;  /* 0x0000000d08087220 */ /* 0x010fe20000400000 */
[----:B------:R-:W-:Y:S02]  /*08a0*/  FADD R27, R31, -R27 ;  /* 0x8000001b1f1b7221 */ /* 0x000fe40000000000 */
[----:B------:R-:W-:Y:S01]  /*08b0*/  FMUL R9, R9, R26 ;  /* 0x0000001a09097220 */ /* 0x000fe20000400000 */
[----:B------:R-:W-:Y:S01]  /*08c0*/  FMUL R8, R8, R25 ;  /* 0x0000001908087220 */ /* 0x000fe20000400000 */
[----:B-----5:R-:W-:Y:S01]  /*08d0*/  FMUL R0, R10, R15 ;  /* 0x0000000f0a007220 */ /* 0x020fe20000400000 */
[----:B------:R-:W-:-:S03]  /*08e0*/  FMUL R11, R11, R24 ;  /* 0x000000180b0b7220 */ /* 0x000fc60000400000 */
[----:B------:R-:W-:Y:S01]  /*08f0*/  FMUL R0, R0, R27 ;  /* 0x0000001b00007220 */ /* 0x000fe20000400000 */
[C---:B------:R-:W-:Y:S01]  /*0900*/  FSETP.GEU.AND P6, PT, R2.reuse, RZ, PT ;  /* 0x000000ff0200720b */ /* 0x040fe20003fce000 */
[----:B-1----:R-:W-:Y:S01]  /*0910*/  IMAD.WIDE R32, R33, 0x4, R6 ;  /* 0x0000000421207825 */ /* 0x002fe200078e0206 */
[----:B------:R-:W-:Y:S02]  /*0920*/  FSETP.GEU.AND P0, PT, R3, RZ, PT ;  /* 0x000000ff0300720b */ /* 0x000fe40003f0e000 */
[----:B------:R-:W-:Y:S02]  /*0930*/  SEL R7, R2, RZ, P6 ;  /* 0x000000ff02077207 */ /* 0x000fe40003000000 */
[----:B------:R-:W-:Y:S02]  /*0940*/  FSETP.GEU.AND P1, PT, R5, RZ, PT ;  /* 0x000000ff0500720b */ /* 0x000fe40003f2e000 */
[----:B------:R-:W-:Y:S02]  /*0950*/  FSETP.GEU.AND P2, PT, R4, RZ, PT ;  /* 0x000000ff0400720b */ /* 0x000fe40003f4e000 */
[----:B------:R-:W-:-:S02]  /*0960*/  SEL R6, R3, RZ, P0 ;  /* 0x000000ff03067207 */ /* 0x000fc40000000000 */
[----:B------:R-:W-:Y:S02]  /*0970*/  SEL R5, R5, RZ, P1 ;  /* 0x000000ff05057207 */ /* 0x000fe40000800000 */
[----:B------:R-:W-:-:S05]  /*0980*/  SEL R4, R4, RZ, P2 ;  /* 0x000000ff04047207 */ /* 0x000fca0001000000 */
[----:B------:R-:W-:Y:S01]  /*0990*/  STG.E.128 desc[UR4][R32.64], R4 ;  /* 0x0000000420007986 */ /* 0x000fe2000c101d04 */
[----:B--2---:R-:W-:Y:S01]  /*09a0*/  FFMA R9, R18, R9, R22 ;  /* 0x0000000912097223 */ /* 0x004fe20000000016 */
[----:B------:R-:W-:Y:S01]  /*09b0*/  FFMA R8, R17, R8, R21 ;  /* 0x0000000811087223 */ /* 0x000fe20000000015 */
[----:B------:R-:W-:Y:S01]  /*09c0*/  FFMA R11, R16, R11, R20 ;  /* 0x0000000b100b7223 */ /* 0x000fe20000000014 */
[----:B------:R-:W-:Y:S02]  /*09d0*/  FFMA R0, R19, R0, R23 ;  /* 0x0000000013007223 */ /* 0x000fe40000000017 */
[----:B------:R-:W-:Y:S02]  /*09e0*/  FSETP.GEU.AND P3, PT, R9, RZ, PT ;  /* 0x000000ff0900720b */ /* 0x000fe40003f6e000 */
[----:B------:R-:W-:Y:S02]  /*09f0*/  FSETP.GEU.AND P4, PT, R8, RZ, PT ;  /* 0x000000ff0800720b */ /* 0x000fe40003f8e000 */
[----:B------:R-:W-:-:S02]  /*0a00*/  FSETP.GEU.AND P5, PT, R11, RZ, PT ;  /* 0x000000ff0b00720b */ /* 0x000fc40003fae000 */
[----:B------:R-:W-:Y:S02]  /*0a10*/  FSETP.GEU.AND P6, PT, R0, RZ, PT ;  /* 0x000000ff0000720b */ /* 0x000fe40003fce000 */
[----:B------:R-:W-:Y:S02]  /*0a20*/  SEL R10, R9, RZ, P3 ;  /* 0x000000ff090a7207 */ /* 0x000fe40001800000 */
[----:B------:R-:W-:Y:S02]  /*0a30*/  SEL R9, R8, RZ, P4 ;  /* 0x000000ff08097207 */ /* 0x000fe40002000000 */
[----:B------:R-:W-:Y:S02]  /*0a40*/  SEL R8, R11, RZ, P5 ;  /* 0x000000ff0b087207 */ /* 0x000fe40002800000 */
[----:B------:R-:W-:-:S05]  /*0a50*/  SEL R11, R0, RZ, P6 ;  /* 0x000000ff000b7207 */ /* 0x000fca0003000000 */
[----:B------:R-:W-:Y:S01]  /*0a60*/  STG.E.128 desc[UR4][R32.64+0x800], R8 ;  /* 0x0008000820007986 */ /* 0x000fe2000c101d04 */
[----:B------:R-:W-:Y:S05]  /*0a70*/  EXIT ;  /* 0x000000000000794d */ /* 0x000fea0003800000 */
.L_x_0:
[----:B------:R-:W-:-:S00]  /*0a80*/  BRA `(.L_x_0) ;  /* 0xfffffffc00fc7947 */ /* 0x000fc0000383ffff */
[----:B------:R-:W-:-:S00]  /*0a90*/  NOP ;  /* 0x0000000000007918 */ /* 0x000fc00000000000 */
        /* <DEDUP_REMOVED lines=14> */
.L_x_1:


//--------------------- .nv.global.init           --------------------------
	.section	.nv.global.init,"aw",@progbits
.nv.global.init:
	.type		_$_str,@object
	.size		_$_str,(_$_str_$_2 - _$_str)
_$_str:
        /*0000*/ 	.byte	0x5f, 0x5f, 0x43, 0x55, 0x44, 0x41, 0x5f, 0x46, 0x54, 0x5a, 0x00
	.type		_$_str_$_2,@object
	.size		_$_str_$_2,(.L_1 - _$_str_$_2)
_$_str_$_2:
        /*000b*/ 	.byte	0x5f, 0x5f, 0x43, 0x55, 0x44, 0x41, 0x5f, 0x50, 0x52, 0x45, 0x43, 0x5f, 0x53, 0x51, 0x52, 0x54
        /*001b*/ 	.byte	0x00
.L_1:


//--------------------- .nv.constant0.triton_poi_fused__native_batch_norm_legit_no_training_relu_5 --------------------------
	.section	.nv.constant0.triton_poi_fused__native_batch_norm_legit_no_training_relu_5,"a",@progbits
	.sectionflags	@""
	.align	4
.nv.constant0.triton_poi_fused__native_batch_norm_legit_no_training_relu_5:
	.zero		580
